//
// Generated by NVIDIA NVVM Compiler
//
// Compiler Build ID: CL-36424714
// Cuda compilation tools, release 13.0, V13.0.88
// Based on NVVM 20.0.0
//

.version 9.0
.target sm_100
.address_size 64

	// .globl	_Z4convPfS_S_ii

.visible .entry _Z4convPfS_S_ii(
	.param .u64 .ptr .align 1 _Z4convPfS_S_ii_param_0,
	.param .u64 .ptr .align 1 _Z4convPfS_S_ii_param_1,
	.param .u64 .ptr .align 1 _Z4convPfS_S_ii_param_2,
	.param .u32 _Z4convPfS_S_ii_param_3,
	.param .u32 _Z4convPfS_S_ii_param_4
)
{
	.reg .pred 	%p<56>;
	.reg .b32 	%r<41>;
	.reg .b32 	%f<96>;
	.reg .b64 	%rd<47>;

	ld.param.u64 	%rd7, [_Z4convPfS_S_ii_param_0];
	ld.param.u64 	%rd8, [_Z4convPfS_S_ii_param_1];
	ld.param.u64 	%rd6, [_Z4convPfS_S_ii_param_2];
	ld.param.u32 	%r28, [_Z4convPfS_S_ii_param_3];
	ld.param.u32 	%r29, [_Z4convPfS_S_ii_param_4];
	cvta.to.global.u64 	%rd1, %rd8;
	cvta.to.global.u64 	%rd2, %rd7;
	mov.u32 	%r30, %ctaid.x;
	mov.u32 	%r31, %ntid.x;
	mov.u32 	%r32, %tid.x;
	mad.lo.s32 	%r1, %r30, %r31, %r32;
	setp.lt.s32 	%p1, %r29, 1;
	mov.f32 	%f75, 0f00000000;
	@%p1 bra 	$L__BB0_41;
	sub.s32 	%r34, %r1, %r29;
	add.s32 	%r2, %r34, 1;
	and.b32  	%r3, %r29, 7;
	setp.lt.u32 	%p2, %r29, 8;
	mov.f32 	%f75, 0f00000000;
	mov.b32 	%r39, 0;
	@%p2 bra 	$L__BB0_20;
	and.b32  	%r39, %r29, 2147483640;
	mov.f32 	%f75, 0f00000000;
	mov.b32 	%r37, 0;
$L__BB0_3:
	.pragma "nounroll";
	add.s32 	%r6, %r2, %r37;
	setp.lt.s32 	%p3, %r6, 0;
	setp.ge.s32 	%p4, %r6, %r28;
	mul.wide.u32 	%rd9, %r37, 4;
	add.s64 	%rd3, %rd1, %rd9;
	or.pred  	%p5, %p3, %p4;
	@%p5 bra 	$L__BB0_5;
	mul.wide.u32 	%rd10, %r6, 4;
	add.s64 	%rd11, %rd2, %rd10;
	ld.global.f32 	%f42, [%rd11];
	ld.global.f32 	%f43, [%rd3];
	fma.rn.f32 	%f75, %f42, %f43, %f75;
$L__BB0_5:
	add.s32 	%r7, %r6, 1;
	setp.lt.s32 	%p6, %r7, 0;
	setp.ge.s32 	%p7, %r7, %r28;
	or.pred  	%p8, %p6, %p7;
	@%p8 bra 	$L__BB0_7;
	mul.wide.u32 	%rd12, %r7, 4;
	add.s64 	%rd13, %rd2, %rd12;
	ld.global.f32 	%f44, [%rd13];
	ld.global.f32 	%f45, [%rd3+4];
	fma.rn.f32 	%f75, %f44, %f45, %f75;
$L__BB0_7:
	add.s32 	%r8, %r6, 2;
	setp.lt.s32 	%p9, %r8, 0;
	setp.ge.s32 	%p10, %r8, %r28;
	or.pred  	%p11, %p9, %p10;
	@%p11 bra 	$L__BB0_9;
	mul.wide.u32 	%rd14, %r8, 4;
	add.s64 	%rd15, %rd2, %rd14;
	ld.global.f32 	%f46, [%rd15];
	ld.global.f32 	%f47, [%rd3+8];
	fma.rn.f32 	%f75, %f46, %f47, %f75;
$L__BB0_9:
	add.s32 	%r9, %r6, 3;
	setp.lt.s32 	%p12, %r9, 0;
	setp.ge.s32 	%p13, %r9, %r28;
	or.pred  	%p14, %p12, %p13;
	@%p14 bra 	$L__BB0_11;
	mul.wide.u32 	%rd16, %r9, 4;
	add.s64 	%rd17, %rd2, %rd16;
	ld.global.f32 	%f48, [%rd17];
	ld.global.f32 	%f49, [%rd3+12];
	fma.rn.f32 	%f75, %f48, %f49, %f75;
$L__BB0_11:
	add.s32 	%r10, %r6, 4;
	setp.lt.s32 	%p15, %r10, 0;
	setp.ge.s32 	%p16, %r10, %r28;
	or.pred  	%p17, %p15, %p16;
	@%p17 bra 	$L__BB0_13;
	mul.wide.u32 	%rd18, %r10, 4;
	add.s64 	%rd19, %rd2, %rd18;
	ld.global.f32 	%f50, [%rd19];
	ld.global.f32 	%f51, [%rd3+16];
	fma.rn.f32 	%f75, %f50, %f51, %f75;
$L__BB0_13:
	add.s32 	%r11, %r6, 5;
	setp.lt.s32 	%p18, %r11, 0;
	setp.ge.s32 	%p19, %r11, %r28;
	or.pred  	%p20, %p18, %p19;
	@%p20 bra 	$L__BB0_15;
	mul.wide.u32 	%rd20, %r11, 4;
	add.s64 	%rd21, %rd2, %rd20;
	ld.global.f32 	%f52, [%rd21];
	ld.global.f32 	%f53, [%rd3+20];
	fma.rn.f32 	%f75, %f52, %f53, %f75;
$L__BB0_15:
	add.s32 	%r12, %r6, 6;
	setp.lt.s32 	%p21, %r12, 0;
	setp.ge.s32 	%p22, %r12, %r28;
	or.pred  	%p23, %p21, %p22;
	@%p23 bra 	$L__BB0_17;
	mul.wide.u32 	%rd22, %r12, 4;
	add.s64 	%rd23, %rd2, %rd22;
	ld.global.f32 	%f54, [%rd23];
	ld.global.f32 	%f55, [%rd3+24];
	fma.rn.f32 	%f75, %f54, %f55, %f75;
$L__BB0_17:
	add.s32 	%r13, %r6, 7;
	setp.lt.s32 	%p24, %r13, 0;
	setp.ge.s32 	%p25, %r13, %r28;
	or.pred  	%p26, %p24, %p25;
	@%p26 bra 	$L__BB0_19;
	mul.wide.u32 	%rd24, %r13, 4;
	add.s64 	%rd25, %rd2, %rd24;
	ld.global.f32 	%f56, [%rd25];
	ld.global.f32 	%f57, [%rd3+28];
	fma.rn.f32 	%f75, %f56, %f57, %f75;
$L__BB0_19:
	add.s32 	%r37, %r37, 8;
	setp.ne.s32 	%p27, %r37, %r39;
	@%p27 bra 	$L__BB0_3;
$L__BB0_20:
	setp.eq.s32 	%p28, %r3, 0;
	@%p28 bra 	$L__BB0_41;
	and.b32  	%r16, %r29, 3;
	setp.lt.u32 	%p29, %r3, 4;
	@%p29 bra 	$L__BB0_31;
	add.s32 	%r17, %r2, %r39;
	setp.lt.s32 	%p30, %r17, 0;
	setp.ge.s32 	%p31, %r17, %r28;
	mul.wide.u32 	%rd26, %r39, 4;
	add.s64 	%rd4, %rd1, %rd26;
	or.pred  	%p32, %p30, %p31;
	@%p32 bra 	$L__BB0_24;
	mul.wide.u32 	%rd27, %r17, 4;
	add.s64 	%rd28, %rd2, %rd27;
	ld.global.f32 	%f59, [%rd28];
	ld.global.f32 	%f60, [%rd4];
	fma.rn.f32 	%f75, %f59, %f60, %f75;
$L__BB0_24:
	add.s32 	%r18, %r17, 1;
	setp.lt.s32 	%p33, %r18, 0;
	setp.ge.s32 	%p34, %r18, %r28;
	or.pred  	%p35, %p33, %p34;
	@%p35 bra 	$L__BB0_26;
	mul.wide.u32 	%rd29, %r18, 4;
	add.s64 	%rd30, %rd2, %rd29;
	ld.global.f32 	%f61, [%rd30];
	ld.global.f32 	%f62, [%rd4+4];
	fma.rn.f32 	%f75, %f61, %f62, %f75;
$L__BB0_26:
	add.s32 	%r19, %r17, 2;
	setp.lt.s32 	%p36, %r19, 0;
	setp.ge.s32 	%p37, %r19, %r28;
	or.pred  	%p38, %p36, %p37;
	@%p38 bra 	$L__BB0_28;
	mul.wide.u32 	%rd31, %r19, 4;
	add.s64 	%rd32, %rd2, %rd31;
	ld.global.f32 	%f63, [%rd32];
	ld.global.f32 	%f64, [%rd4+8];
	fma.rn.f32 	%f75, %f63, %f64, %f75;
$L__BB0_28:
	add.s32 	%r20, %r17, 3;
	setp.lt.s32 	%p39, %r20, 0;
	setp.ge.s32 	%p40, %r20, %r28;
	or.pred  	%p41, %p39, %p40;
	@%p41 bra 	$L__BB0_30;
	mul.wide.u32 	%rd33, %r20, 4;
	add.s64 	%rd34, %rd2, %rd33;
	ld.global.f32 	%f65, [%rd34];
	ld.global.f32 	%f66, [%rd4+12];
	fma.rn.f32 	%f75, %f65, %f66, %f75;
$L__BB0_30:
	add.s32 	%r39, %r39, 4;
$L__BB0_31:
	setp.eq.s32 	%p42, %r16, 0;
	@%p42 bra 	$L__BB0_41;
	setp.eq.s32 	%p43, %r16, 1;
	@%p43 bra 	$L__BB0_38;
	add.s32 	%r23, %r2, %r39;
	setp.lt.s32 	%p44, %r23, 0;
	setp.ge.s32 	%p45, %r23, %r28;
	mul.wide.u32 	%rd35, %r39, 4;
	add.s64 	%rd5, %rd1, %rd35;
	or.pred  	%p46, %p44, %p45;
	@%p46 bra 	$L__BB0_35;
	mul.wide.u32 	%rd36, %r23, 4;
	add.s64 	%rd37, %rd2, %rd36;
	ld.global.f32 	%f68, [%rd37];
	ld.global.f32 	%f69, [%rd5];
	fma.rn.f32 	%f75, %f68, %f69, %f75;
$L__BB0_35:
	add.s32 	%r24, %r23, 1;
	setp.lt.s32 	%p47, %r24, 0;
	setp.ge.s32 	%p48, %r24, %r28;
	or.pred  	%p49, %p47, %p48;
	@%p49 bra 	$L__BB0_37;
	mul.wide.u32 	%rd38, %r24, 4;
	add.s64 	%rd39, %rd2, %rd38;
	ld.global.f32 	%f70, [%rd39];
	ld.global.f32 	%f71, [%rd5+4];
	fma.rn.f32 	%f75, %f70, %f71, %f75;
$L__BB0_37:
	add.s32 	%r39, %r39, 2;
$L__BB0_38:
	and.b32  	%r36, %r29, 1;
	setp.eq.b32 	%p50, %r36, 1;
	not.pred 	%p51, %p50;
	@%p51 bra 	$L__BB0_41;
	add.s32 	%r27, %r2, %r39;
	setp.lt.s32 	%p52, %r27, 0;
	setp.ge.s32 	%p53, %r27, %r28;
	or.pred  	%p54, %p52, %p53;
	@%p54 bra 	$L__BB0_41;
	mul.wide.u32 	%rd40, %r27, 4;
	add.s64 	%rd41, %rd2, %rd40;
	ld.global.f32 	%f72, [%rd41];
	mul.wide.u32 	%rd42, %r39, 4;
	add.s64 	%rd43, %rd1, %rd42;
	ld.global.f32 	%f73, [%rd43];
	fma.rn.f32 	%f75, %f72, %f73, %f75;
$L__BB0_41:
	setp.ge.s32 	%p55, %r1, %r28;
	@%p55 bra 	$L__BB0_43;
	cvta.to.global.u64 	%rd44, %rd6;
	mul.wide.s32 	%rd45, %r1, 4;
	add.s64 	%rd46, %rd44, %rd45;
	st.global.f32 	[%rd46], %f75;
$L__BB0_43:
	ret;

}


// ===== COMPILED SASS (sm_100) =====

	.target	sm_100

	.elftype	@"ET_EXEC"


//--------------------- .note.nv.tkinfo           --------------------------
	.section	.note.nv.tkinfo,"",@"SHT_NOTE"
	.sectionflags	@"SHF_NOTE_NV_TKINFO"
	.tkinfo
        /*0018*/ 	.word	0x00000002
        /*0030*/ 	.string	""
        /*0030*/ 	.string	"ptxas"
        /*0030*/ 	.string	"Cuda compilation tools, release 13.0, V13.0.88"
        /*0030*/ 	.string	"Build cuda_13.0.r13.0/compiler.36424714_0"
        /*0030*/ 	.string	"-arch sm_100 -m 64 "



//--------------------- .note.nv.cuinfo           --------------------------
	.section	.note.nv.cuinfo,"",@"SHT_NOTE"
	.sectionflags	@"SHF_NOTE_NV_CUINFO"
        /*0018*/ 	.short	0x0002
        /*001a*/ 	.short	0x0064
        /*001c*/ 	.short	0x0082
	.zero		2


//--------------------- .nv.info                  --------------------------
	.section	.nv.info,"",@"SHT_CUDA_INFO"
	.align	4


	//----- nvinfo : EIATTR_REGCOUNT
	.align		4
        /*0000*/ 	.byte	0x04, 0x2f
        /*0002*/ 	.short	(.L_1 - .L_0)
	.align		4
.L_0:
        /*0004*/ 	.word	index@(_Z4convPfS_S_ii)
        /*0008*/ 	.word	0x00000020


	//----- nvinfo : EIATTR_FRAME_SIZE
	.align		4
.L_1:
        /*000c*/ 	.byte	0x04, 0x11
        /*000e*/ 	.short	(.L_3 - .L_2)
	.align		4
.L_2:
        /*0010*/ 	.word	index@(_Z4convPfS_S_ii)
        /*0014*/ 	.word	0x00000000


	//----- nvinfo : EIATTR_MIN_STACK_SIZE
	.align		4
.L_3:
        /*0018*/ 	.byte	0x04, 0x12
        /*001a*/ 	.short	(.L_5 - .L_4)
	.align		4
.L_4:
        /*001c*/ 	.word	index@(_Z4convPfS_S_ii)
        /*0020*/ 	.word	0x00000000
.L_5:


//--------------------- .nv.compat                --------------------------
	.section	.nv.compat,"",@"SHT_CUDA_COMPAT_INFO"
	.align	4
        /*0000*/ 	.byte	0x02, 0x09, 0x00, 0x00, 0x02, 0x02, 0x01, 0x00, 0x02, 0x05, 0x05, 0x00, 0x03, 0x07, 0x01, 0x01
        /*0010*/ 	.byte	0x02, 0x03, 0x00, 0x00, 0x02, 0x06, 0x01, 0x00, 0x04, 0x0b, 0x08, 0x00, 0x09, 0x00, 0x00, 0x00
        /*0020*/ 	.byte	0x00, 0x00, 0x00, 0x00


//--------------------- .nv.info._Z4convPfS_S_ii  --------------------------
	.section	.nv.info._Z4convPfS_S_ii,"",@"SHT_CUDA_INFO"
	.sectionflags	@""
	.align	4


	//----- nvinfo : EIATTR_CUDA_API_VERSION
	.align		4
        /*0000*/ 	.byte	0x04, 0x37
        /*0002*/ 	.short	(.L_7 - .L_6)
.L_6:
        /*0004*/ 	.word	0x00000082


	//----- nvinfo : EIATTR_KPARAM_INFO
	.align		4
.L_7:
        /*0008*/ 	.byte	0x04, 0x17
        /*000a*/ 	.short	(.L_9 - .L_8)
.L_8:
        /*000c*/ 	.word	0x00000000
        /*0010*/ 	.short	0x0004
        /*0012*/ 	.short	0x001c
        /*0014*/ 	.byte	0x00, 0xf0, 0x11, 0x00


	//----- nvinfo : EIATTR_KPARAM_INFO
	.align		4
.L_9:
        /*0018*/ 	.byte	0x04, 0x17
        /*001a*/ 	.short	(.L_11 - .L_10)
.L_10:
        /*001c*/ 	.word	0x00000000
        /*0020*/ 	.short	0x0003
        /*0022*/ 	.short	0x0018
        /*0024*/ 	.byte	0x00, 0xf0, 0x11, 0x00


	//----- nvinfo : EIATTR_KPARAM_INFO
	.align		4
.L_11:
        /*0028*/ 	.byte	0x04, 0x17
        /*002a*/ 	.short	(.L_13 - .L_12)
.L_12:
        /*002c*/ 	.word	0x00000000
        /*0030*/ 	.short	0x0002
        /*0032*/ 	.short	0x0010
        /*0034*/ 	.byte	0x00, 0xf5, 0x21, 0x00


	//----- nvinfo : EIATTR_KPARAM_INFO
	.align		4
.L_13:
        /*0038*/ 	.byte	0x04, 0x17
        /*003a*/ 	.short	(.L_15 - .L_14)
.L_14:
        /*003c*/ 	.word	0x00000000
        /*0040*/ 	.short	0x0001
        /*0042*/ 	.short	0x0008
        /*0044*/ 	.byte	0x00, 0xf5, 0x21, 0x00


	//----- nvinfo : EIATTR_KPARAM_INFO
	.align		4
.L_15:
        /*0048*/ 	.byte	0x04, 0x17
        /*004a*/ 	.short	(.L_17 - .L_16)
.L_16:
        /*004c*/ 	.word	0x00000000
        /*0050*/ 	.short	0x0000
        /*0052*/ 	.short	0x0000
        /*0054*/ 	.byte	0x00, 0xf5, 0x21, 0x00


	//----- nvinfo : EIATTR_SPARSE_MMA_MASK
	.align		4
.L_17:
        /*0058*/ 	.byte	0x03, 0x50
        /*005a*/ 	.short	0x0000


	//----- nvinfo : EIATTR_MAXREG_COUNT
	.align		4
        /*005c*/ 	.byte	0x03, 0x1b
        /*005e*/ 	.short	0x00ff


	//----- nvinfo : EIATTR_MERCURY_ISA_VERSION
	.align		4
        /*0060*/ 	.byte	0x03, 0x5f
        /*0062*/ 	.short	0x0101


	//----- nvinfo : EIATTR_VRC_CTA_INIT_COUNT
	.align		4
        /*0064*/ 	.byte	0x02, 0x4a
	.zero		1
	.zero		1


	//----- nvinfo : EIATTR_EXIT_INSTR_OFFSETS
	.align		4
        /*0068*/ 	.byte	0x04, 0x1c
        /*006a*/ 	.short	(.L_19 - .L_18)


	//   ....[0]....
.L_18:
        /*006c*/ 	.word	0x00000ae0


	//   ....[1]....
        /*0070*/ 	.word	0x00000b20


	//----- nvinfo : EIATTR_CRS_STACK_SIZE
	.align		4
.L_19:
        /*0074*/ 	.byte	0x04, 0x1e
        /*0076*/ 	.short	(.L_21 - .L_20)
.L_20:
        /*0078*/ 	.word	0x00000000


	//----- nvinfo : EIATTR_CBANK_PARAM_SIZE
	.align		4
.L_21:
        /*007c*/ 	.byte	0x03, 0x19
        /*007e*/ 	.short	0x0020


	//----- nvinfo : EIATTR_PARAM_CBANK
	.align		4
        /*0080*/ 	.byte	0x04, 0x0a
        /*0082*/ 	.short	(.L_23 - .L_22)
	.align		4
.L_22:
        /*0084*/ 	.word	index@(.nv.constant0._Z4convPfS_S_ii)
        /*0088*/ 	.short	0x0380
        /*008a*/ 	.short	0x0020


	//----- nvinfo : EIATTR_SW_WAR
	.align		4
.L_23:
        /*008c*/ 	.byte	0x04, 0x36
        /*008e*/ 	.short	(.L_25 - .L_24)
.L_24:
        /*0090*/ 	.word	0x00000008
.L_25:


//--------------------- .nv.callgraph             --------------------------
	.section	.nv.callgraph,"",@"SHT_CUDA_CALLGRAPH"
	.align	4
	.sectionentsize	8
	.align		4
        /*0000*/ 	.word	0x00000000
	.align		4
        /*0004*/ 	.word	0xffffffff
	.align		4
        /*0008*/ 	.word	0x00000000
	.align		4
        /*000c*/ 	.word	0xfffffffe
	.align		4
        /*0010*/ 	.word	0x00000000
	.align		4
        /*0014*/ 	.word	0xfffffffd
	.align		4
        /*0018*/ 	.word	0x00000000
	.align		4
        /*001c*/ 	.word	0xfffffffc


//--------------------- .text._Z4convPfS_S_ii     --------------------------
	.section	.text._Z4convPfS_S_ii,"ax",@progbits
	.align	128
        .global         _Z4convPfS_S_ii
        .type           _Z4convPfS_S_ii,@function
        .size           _Z4convPfS_S_ii,(.L_x_7 - _Z4convPfS_S_ii)
        .other          _Z4convPfS_S_ii,@"STO_CUDA_ENTRY STV_DEFAULT"
_Z4convPfS_S_ii:
.text._Z4convPfS_S_ii:
[----:B------:R-:W-:Y:S08]  /*0000*/  LDC R1, c[0x0][0x37c] ;  /* 0x0000df00ff017b82 */ /* 0x000ff00000000800 */
[----:B------:R-:W0:Y:S01]  /*0010*/  LDC R5, c[0x0][0x39c] ;  /* 0x0000e700ff057b82 */ /* 0x000e220000000800 */
[----:B------:R-:W1:Y:S01]  /*0020*/  S2R R3, SR_TID.X ;  /* 0x0000000000037919 */ /* 0x000e620000002100 */
[----:B------:R-:W2:Y:S01]  /*0030*/  LDCU.64 UR6, c[0x0][0x358] ;  /* 0x00006b00ff0677ac */ /* 0x000ea20008000a00 */
[----:B------:R-:W-:-:S05]  /*0040*/  IMAD.MOV.U32 R0, RZ, RZ, RZ ;  /* 0x000000ffff007224 */ /* 0x000fca00078e00ff */
[----:B------:R-:W1:Y:S08]  /*0050*/  S2UR UR4, SR_CTAID.X ;  /* 0x00000000000479c3 */ /* 0x000e700000002500 */
[----:B------:R-:W1:Y:S01]  /*0060*/  LDC R16, c[0x0][0x360] ;  /* 0x0000d800ff107b82 */ /* 0x000e620000000800 */
[----:B0-----:R-:W-:Y:S01]  /*0070*/  ISETP.GE.AND P0, PT, R5, 0x1, PT ;  /* 0x000000010500780c */ /* 0x001fe20003f06270 */
[----:B-1----:R-:W-:-:S12]  /*0080*/  IMAD R16, R16, UR4, R3 ;  /* 0x0000000410107c24 */ /* 0x002fd8000f8e0203 */
[----:B--2---:R-:W-:Y:S05]  /*0090*/  @!P0 BRA `(.L_x_0) ;  /* 0x0000000800888947 */ /* 0x004fea0003800000 */
[C---:B------:R-:W-:Y:S01]  /*00a0*/  ISETP.GE.U32.AND P0, PT, R5.reuse, 0x8, PT ;  /* 0x000000080500780c */ /* 0x040fe20003f06070 */
[----:B------:R-:W-:Y:S01]  /*00b0*/  HFMA2 R18, -RZ, RZ, 0, 0 ;  /* 0x00000000ff127431 */ /* 0x000fe200000001ff */
[----:B------:R-:W-:Y:S01]  /*00c0*/  LOP3.LUT R20, R5, 0x7, RZ, 0xc0, !PT ;  /* 0x0000000705147812 */ /* 0x000fe200078ec0ff */
[----:B------:R-:W-:Y:S01]  /*00d0*/  IMAD.MOV.U32 R0, RZ, RZ, RZ ;  /* 0x000000ffff007224 */ /* 0x000fe200078e00ff */
[----:B------:R-:W-:Y:S02]  /*00e0*/  IADD3 R17, PT, PT, R16, 0x1, -R5 ;  /* 0x0000000110117810 */ /* 0x000fe40007ffe805 */
[----:B------:R-:W-:-:S07]  /*00f0*/  ISETP.NE.AND P6, PT, R20, RZ, PT ;  /* 0x000000ff1400720c */ /* 0x000fce0003fc5270 */
[----:B------:R-:W-:Y:S06]  /*0100*/  @!P0 BRA `(.L_x_1) ;  /* 0x0000000400248947 */ /* 0x000fec0003800000 */
[----:B------:R-:W-:Y:S01]  /*0110*/  LOP3.LUT R18, R5, 0x7ffffff8, RZ, 0xc0, !PT ;  /* 0x7ffffff805127812 */ /* 0x000fe200078ec0ff */
[----:B------:R-:W-:Y:S01]  /*0120*/  IMAD.MOV.U32 R0, RZ, RZ, RZ ;  /* 0x000000ffff007224 */ /* 0x000fe200078e00ff */
[----:B------:R-:W-:Y:S01]  /*0130*/  MOV R19, RZ ;  /* 0x000000ff00137202 */ /* 0x000fe20000000f00 */
[----:B------:R-:W0:Y:S06]  /*0140*/  LDCU UR4, c[0x0][0x398] ;  /* 0x00007300ff0477ac */ /* 0x000e2c0008000800 */
.L_x_2:
[----:B------:R-:W-:Y:S01]  /*0150*/  IMAD.IADD R25, R17, 0x1, R19 ;  /* 0x0000000111197824 */ /* 0x000fe200078e0213 */
[----:B------:R-:W1:Y:S04]  /*0160*/  LDC.64 R2, c[0x0][0x388] ;  /* 0x0000e200ff027b82 */ /* 0x000e680000000a00 */
[C---:B0-----:R-:W-:Y:S02]  /*0170*/  ISETP.GE.AND P5, PT, R25.reuse, UR4, PT ;  /* 0x0000000419007c0c */ /* 0x041fe4000bfa6270 */
[C---:B------:R-:W-:Y:S02]  /*0180*/  IADD3 R9, PT, PT, R25.reuse, 0x1, RZ ;  /* 0x0000000119097810 */ /* 0x040fe40007ffe0ff */
[----:B------:R-:W-:Y:S02]  /*0190*/  ISETP.LT.OR P5, PT, R25, RZ, P5 ;  /* 0x000000ff1900720c */ /* 0x000fe40002fa1670 */
[----:B------:R-:W-:-:S04]  /*01a0*/  ISETP.GE.AND P0, PT, R9, UR4, PT ;  /* 0x0000000409007c0c */ /* 0x000fc8000bf06270 */
[----:B------:R-:W-:-:S07]  /*01b0*/  ISETP.LT.OR P0, PT, R9, RZ, P0 ;  /* 0x000000ff0900720c */ /* 0x000fce0000701670 */
[----:B------:R-:W0:Y:S01]  /*01c0*/  @!P5 LDC.64 R4, c[0x0][0x380] ;  /* 0x0000e000ff04db82 */ /* 0x000e220000000a00 */
[----:B-1----:R-:W-:-:S07]  /*01d0*/  IMAD.WIDE.U32 R2, R19, 0x4, R2 ;  /* 0x0000000413027825 */ /* 0x002fce00078e0002 */
[----:B------:R-:W1:Y:S01]  /*01e0*/  @!P0 LDC.64 R6, c[0x0][0x380] ;  /* 0x0000e000ff068b82 */ /* 0x000e620000000a00 */
[----:B------:R-:W2:Y:S01]  /*01f0*/  @!P5 LDG.E R8, desc[UR6][R2.64] ;  /* 0x000000060208d981 */ /* 0x000ea2000c1e1900 */
[----:B0-----:R-:W-:-:S06]  /*0200*/  @!P5 IMAD.WIDE.U32 R4, R25, 0x4, R4 ;  /* 0x000000041904d825 */ /* 0x001fcc00078e0004 */
[----:B------:R-:W2:Y:S01]  /*0210*/  @!P5 LDG.E R5, desc[UR6][R4.64] ;  /* 0x000000060405d981 */ /* 0x000ea2000c1e1900 */
[----:B-1----:R-:W-:-:S03]  /*0220*/  @!P0 IMAD.WIDE.U32 R6, R9, 0x4, R6 ;  /* 0x0000000409068825 */ /* 0x002fc600078e0006 */
[----:B------:R-:W3:Y:S04]  /*0230*/  @!P0 LDG.E R9, desc[UR6][R2.64+0x4] ;  /* 0x0000040602098981 */ /* 0x000ee8000c1e1900 */
[----:B------:R-:W3:Y:S01]  /*0240*/  @!P0 LDG.E R7, desc[UR6][R6.64] ;  /* 0x0000000606078981 */ /* 0x000ee2000c1e1900 */
[C---:B------:R-:W-:Y:S01]  /*0250*/  VIADD R22, R25.reuse, 0x2 ;  /* 0x0000000219167836 */ /* 0x040fe20000000000 */
[C---:B------:R-:W-:Y:S01]  /*0260*/  IADD3 R29, PT, PT, R25.reuse, 0x3, RZ ;  /* 0x00000003191d7810 */ /* 0x040fe20007ffe0ff */
[----:B------:R-:W-:-:S03]  /*0270*/  VIADD R27, R25, 0x4 ;  /* 0x00000004191b7836 */ /* 0x000fc60000000000 */
[C---:B------:R-:W-:Y:S02]  /*0280*/  ISETP.GE.AND P1, PT, R22.reuse, UR4, PT ;  /* 0x0000000416007c0c */ /* 0x040fe4000bf26270 */
[----:B------:R-:W-:Y:S02]  /*0290*/  ISETP.GE.AND P2, PT, R29, UR4, PT ;  /* 0x000000041d007c0c */ /* 0x000fe4000bf46270 */
[----:B------:R-:W-:Y:S02]  /*02a0*/  ISETP.LT.OR P1, PT, R22, RZ, P1 ;  /* 0x000000ff1600720c */ /* 0x000fe40000f21670 */
[----:B------:R-:W-:Y:S02]  /*02b0*/  IADD3 R21, PT, PT, R25, 0x5, RZ ;  /* 0x0000000519157810 */ /* 0x000fe40007ffe0ff */
[----:B------:R-:W-:Y:S02]  /*02c0*/  ISETP.GE.AND P4, PT, R27, UR4, PT ;  /* 0x000000041b007c0c */ /* 0x000fe4000bf86270 */
[----:B------:R-:W-:Y:S01]  /*02d0*/  ISETP.LT.OR P2, PT, R29, RZ, P2 ;  /* 0x000000ff1d00720c */ /* 0x000fe20001741670 */
[----:B------:R-:W-:Y:S01]  /*02e0*/  VIADD R23, R25, 0x6 ;  /* 0x0000000619177836 */ /* 0x000fe20000000000 */
[----:B------:R-:W-:-:S02]  /*02f0*/  ISETP.GE.AND P3, PT, R21, UR4, PT ;  /* 0x0000000415007c0c */ /* 0x000fc4000bf66270 */
[----:B------:R-:W-:Y:S02]  /*0300*/  ISETP.LT.OR P4, PT, R27, RZ, P4 ;  /* 0x000000ff1b00720c */ /* 0x000fe40002781670 */
[----:B------:R-:W-:Y:S01]  /*0310*/  IADD3 R25, PT, PT, R25, 0x7, RZ ;  /* 0x0000000719197810 */ /* 0x000fe20007ffe0ff */
[----:B------:R-:W0:Y:S01]  /*0320*/  @!P1 LDC.64 R14, c[0x0][0x380] ;  /* 0x0000e000ff0e9b82 */ /* 0x000e220000000a00 */
[----:B------:R-:W-:-:S07]  /*0330*/  ISETP.LT.OR P3, PT, R21, RZ, P3 ;  /* 0x000000ff1500720c */ /* 0x000fce0001f61670 */
[----:B------:R-:W1:Y:S08]  /*0340*/  @!P2 LDC.64 R12, c[0x0][0x380] ;  /* 0x0000e000ff0cab82 */ /* 0x000e700000000a00 */
[----:B------:R-:W4:Y:S01]  /*0350*/  @!P4 LDC.64 R10, c[0x0][0x380] ;  /* 0x0000e000ff0acb82 */ /* 0x000f220000000a00 */
[----:B0-----:R-:W-:Y:S02]  /*0360*/  @!P1 IMAD.WIDE.U32 R14, R22, 0x4, R14 ;  /* 0x00000004160e9825 */ /* 0x001fe400078e000e */
[----:B------:R-:W5:Y:S04]  /*0370*/  @!P2 LDG.E R22, desc[UR6][R2.64+0xc] ;  /* 0x00000c060216a981 */ /* 0x000f68000c1e1900 */
[----:B------:R-:W5:Y:S01]  /*0380*/  @!P1 LDG.E R15, desc[UR6][R14.64] ;  /* 0x000000060e0f9981 */ /* 0x000f62000c1e1900 */
[----:B-1----:R-:W-:-:S03]  /*0390*/  @!P2 IMAD.WIDE.U32 R12, R29, 0x4, R12 ;  /* 0x000000041d0ca825 */ /* 0x002fc600078e000c */
[----:B------:R-:W5:Y:S04]  /*03a0*/  @!P1 LDG.E R29, desc[UR6][R2.64+0x8] ;  /* 0x00000806021d9981 */ /* 0x000f68000c1e1900 */
[----:B------:R-:W5:Y:S01]  /*03b0*/  @!P2 LDG.E R13, desc[UR6][R12.64] ;  /* 0x000000060c0da981 */ /* 0x000f62000c1e1900 */
[----:B----4-:R-:W-:-:S06]  /*03c0*/  @!P4 IMAD.WIDE.U32 R10, R27, 0x4, R10 ;  /* 0x000000041b0ac825 */ /* 0x010fcc00078e000a */
[----:B------:R-:W4:Y:S01]  /*03d0*/  @!P4 LDG.E R11, desc[UR6][R10.64] ;  /* 0x000000060a0bc981 */ /* 0x000f22000c1e1900 */
[----:B--2---:R-:W-:Y:S01]  /*03e0*/  @!P5 FFMA R0, R5, R8, R0 ;  /* 0x000000080500d223 */ /* 0x004fe20000000000 */
[C---:B------:R-:W-:Y:S01]  /*03f0*/  ISETP.GE.AND P5, PT, R23.reuse, UR4, PT ;  /* 0x0000000417007c0c */ /* 0x040fe2000bfa6270 */
[----:B------:R-:W0:Y:S03]  /*0400*/  @!P3 LDC.64 R4, c[0x0][0x380] ;  /* 0x0000e000ff04bb82 */ /* 0x000e260000000a00 */
[----:B------:R-:W-:Y:S01]  /*0410*/  ISETP.LT.OR P5, PT, R23, RZ, P5 ;  /* 0x000000ff1700720c */ /* 0x000fe20002fa1670 */
[----:B---3--:R-:W-:Y:S01]  /*0420*/  @!P0 FFMA R0, R7, R9, R0 ;  /* 0x0000000907008223 */ /* 0x008fe20000000000 */
[----:B------:R-:W-:-:S04]  /*0430*/  ISETP.GE.AND P0, PT, R25, UR4, PT ;  /* 0x0000000419007c0c */ /* 0x000fc8000bf06270 */
[----:B------:R-:W-:-:S07]  /*0440*/  ISETP.LT.OR P0, PT, R25, RZ, P0 ;  /* 0x000000ff1900720c */ /* 0x000fce0000701670 */
[----:B------:R-:W1:Y:S01]  /*0450*/  @!P5 LDC.64 R6, c[0x0][0x380] ;  /* 0x0000e000ff06db82 */ /* 0x000e620000000a00 */
[----:B------:R-:W2:Y:S07]  /*0460*/  @!P5 LDG.E R14, desc[UR6][R2.64+0x18] ;  /* 0x00001806020ed981 */ /* 0x000eae000c1e1900 */
[----:B------:R-:W3:Y:S01]  /*0470*/  @!P0 LDC.64 R8, c[0x0][0x380] ;  /* 0x0000e000ff088b82 */ /* 0x000ee20000000a00 */
[----:B0-----:R-:W-:Y:S01]  /*0480*/  @!P3 IMAD.WIDE.U32 R4, R21, 0x4, R4 ;  /* 0x000000041504b825 */ /* 0x001fe200078e0004 */
[----:B------:R-:W2:Y:S04]  /*0490*/  @!P0 LDG.E R12, desc[UR6][R2.64+0x1c] ;  /* 0x00001c06020c8981 */ /* 0x000ea8000c1e1900 */
[----:B------:R-:W4:Y:S04]  /*04a0*/  @!P4 LDG.E R21, desc[UR6][R2.64+0x10] ;  /* 0x000010060215c981 */ /* 0x000f28000c1e1900 */
[----:B------:R-:W2:Y:S01]  /*04b0*/  @!P3 LDG.E R5, desc[UR6][R4.64] ;  /* 0x000000060405b981 */ /* 0x000ea2000c1e1900 */
[----:B-1----:R-:W-:-:S03]  /*04c0*/  @!P5 IMAD.WIDE.U32 R6, R23, 0x4, R6 ;  /* 0x000000041706d825 */ /* 0x002fc600078e0006 */
[----:B------:R-:W2:Y:S04]  /*04d0*/  @!P3 LDG.E R23, desc[UR6][R2.64+0x14] ;  /* 0x000014060217b981 */ /* 0x000ea8000c1e1900 */
[----:B------:R-:W2:Y:S01]  /*04e0*/  @!P5 LDG.E R7, desc[UR6][R6.64] ;  /* 0x000000060607d981 */ /* 0x000ea2000c1e1900 */
[----:B---3--:R-:W-:-:S06]  /*04f0*/  @!P0 IMAD.WIDE.U32 R8, R25, 0x4, R8 ;  /* 0x0000000419088825 */ /* 0x008fcc00078e0008 */
[----:B------:R-:W3:Y:S01]  /*0500*/  @!P0 LDG.E R9, desc[UR6][R8.64] ;  /* 0x0000000608098981 */ /* 0x000ee2000c1e1900 */
[----:B------:R-:W-:Y:S02]  /*0510*/  VIADD R19, R19, 0x8 ;  /* 0x0000000813137836 */ /* 0x000fe40000000000 */
[----:B-----5:R-:W-:-:S03]  /*0520*/  @!P1 FFMA R0, R15, R29, R0 ;  /* 0x0000001d0f009223 */ /* 0x020fc60000000000 */
[----:B------:R-:W-:Y:S01]  /*0530*/  ISETP.NE.AND P1, PT, R19, R18, PT ;  /* 0x000000121300720c */ /* 0x000fe20003f25270 */
[----:B------:R-:W-:-:S04]  /*0540*/  @!P2 FFMA R0, R13, R22, R0 ;  /* 0x000000160d00a223 */ /* 0x000fc80000000000 */
[----:B----4-:R-:W-:-:S04]  /*0550*/  @!P4 FFMA R0, R11, R21, R0 ;  /* 0x000000150b00c223 */ /* 0x010fc80000000000 */
[----:B--2---:R-:W-:-:S04]  /*0560*/  @!P3 FFMA R0, R5, R23, R0 ;  /* 0x000000170500b223 */ /* 0x004fc80000000000 */
[----:B------:R-:W-:-:S04]  /*0570*/  @!P5 FFMA R0, R7, R14, R0 ;  /* 0x0000000e0700d223 */ /* 0x000fc80000000000 */
[----:B---3--:R-:W-:Y:S01]  /*0580*/  @!P0 FFMA R0, R9, R12, R0 ;  /* 0x0000000c09008223 */ /* 0x008fe20000000000 */
[----:B------:R-:W-:Y:S06]  /*0590*/  @P1 BRA `(.L_x_2) ;  /* 0xfffffff800ec1947 */ /* 0x000fec000383ffff */
.L_x_1:
[----:B------:R-:W-:Y:S05]  /*05a0*/  @!P6 BRA `(.L_x_0) ;  /* 0x000000040044e947 */ /* 0x000fea0003800000 */
[----:B------:R-:W0:Y:S01]  /*05b0*/  LDCU UR4, c[0x0][0x39c] ;  /* 0x00007380ff0477ac */ /* 0x000e220008000800 */
[----:B------:R-:W-:Y:S01]  /*05c0*/  ISETP.GE.U32.AND P0, PT, R20, 0x4, PT ;  /* 0x000000041400780c */ /* 0x000fe20003f06070 */
[----:B0-----:R-:W-:-:S04]  /*05d0*/  ULOP3.LUT UR5, UR4, 0x3, URZ, 0xc0, !UPT ;  /* 0x0000000304057892 */ /* 0x001fc8000f8ec0ff */
[----:B------:R-:W-:-:S08]  /*05e0*/  UISETP.NE.AND UP0, UPT, UR5, URZ, UPT ;  /* 0x000000ff0500728c */ /* 0x000fd0000bf05270 */
[----:B------:R-:W-:Y:S05]  /*05f0*/  @!P0 BRA `(.L_x_3) ;  /* 0x0000000000908947 */ /* 0x000fea0003800000 */
[----:B------:R-:W0:Y:S01]  /*0600*/  LDCU UR8, c[0x0][0x398] ;  /* 0x00007300ff0877ac */ /* 0x000e220008000800 */
[----:B------:R-:W-:Y:S01]  /*0610*/  IADD3 R15, PT, PT, R17, R18, RZ ;  /* 0x00000012110f7210 */ /* 0x000fe20007ffe0ff */
[----:B------:R-:W1:Y:S03]  /*0620*/  LDC.64 R4, c[0x0][0x388] ;  /* 0x0000e200ff047b82 */ /* 0x000e660000000a00 */
[C---:B------:R-:W-:Y:S01]  /*0630*/  IADD3 R21, PT, PT, R15.reuse, 0x2, RZ ;  /* 0x000000020f157810 */ /* 0x040fe20007ffe0ff */
[C---:B------:R-:W-:Y:S02]  /*0640*/  VIADD R19, R15.reuse, 0x1 ;  /* 0x000000010f137836 */ /* 0x040fe40000000000 */
[C---:B------:R-:W-:Y:S01]  /*0650*/  VIADD R9, R15.reuse, 0x3 ;  /* 0x000000030f097836 */ /* 0x040fe20000000000 */
[----:B0-----:R-:W-:Y:S02]  /*0660*/  ISETP.GE.AND P0, PT, R15, UR8, PT ;  /* 0x000000080f007c0c */ /* 0x001fe4000bf06270 */
[----:B------:R-:W-:-:S02]  /*0670*/  ISETP.GE.AND P1, PT, R19, UR8, PT ;  /* 0x0000000813007c0c */ /* 0x000fc4000bf26270 */
[----:B------:R-:W-:Y:S02]  /*0680*/  ISETP.LT.OR P0, PT, R15, RZ, P0 ;  /* 0x000000ff0f00720c */ /* 0x000fe40000701670 */
[----:B------:R-:W-:Y:S02]  /*0690*/  ISETP.GE.AND P2, PT, R21, UR8, PT ;  /* 0x0000000815007c0c */ /* 0x000fe4000bf46270 */
[----:B------:R-:W-:Y:S01]  /*06a0*/  ISETP.LT.OR P1, PT, R19, RZ, P1 ;  /* 0x000000ff1300720c */ /* 0x000fe20000f21670 */
[----:B-1----:R-:W-:Y:S01]  /*06b0*/  IMAD.WIDE.U32 R4, R18, 0x4, R4 ;  /* 0x0000000412047825 */ /* 0x002fe200078e0004 */
[----:B------:R-:W-:Y:S02]  /*06c0*/  ISETP.LT.OR P2, PT, R21, RZ, P2 ;  /* 0x000000ff1500720c */ /* 0x000fe40001741670 */
[----:B------:R-:W-:-:S04]  /*06d0*/  ISETP.GE.AND P3, PT, R9, UR8, PT ;  /* 0x0000000809007c0c */ /* 0x000fc8000bf66270 */
[----:B------:R-:W-:Y:S01]  /*06e0*/  ISETP.LT.OR P3, PT, R9, RZ, P3 ;  /* 0x000000ff0900720c */ /* 0x000fe20001f61670 */
[----:B------:R-:W0:Y:S01]  /*06f0*/  @!P0 LDC.64 R12, c[0x0][0x380] ;  /* 0x0000e000ff0c8b82 */ /* 0x000e220000000a00 */
[----:B------:R-:W2:Y:S04]  /*0700*/  @!P0 LDG.E R8, desc[UR6][R4.64] ;  /* 0x0000000604088981 */ /* 0x000ea8000c1e1900 */
[----:B------:R-:W3:Y:S03]  /*0710*/  @!P1 LDG.E R14, desc[UR6][R4.64+0x4] ;  /* 0x00000406040e9981 */ /* 0x000ee6000c1e1900 */
[----:B------:R-:W1:Y:S08]  /*0720*/  @!P1 LDC.64 R10, c[0x0][0x380] ;  /* 0x0000e000ff0a9b82 */ /* 0x000e700000000a00 */
[----:B------:R-:W4:Y:S08]  /*0730*/  @!P2 LDC.64 R6, c[0x0][0x380] ;  /* 0x0000e000ff06ab82 */ /* 0x000f300000000a00 */
[----:B------:R-:W5:Y:S01]  /*0740*/  @!P3 LDC.64 R2, c[0x0][0x380] ;  /* 0x0000e000ff02bb82 */ /* 0x000f620000000a00 */
[----:B0-----:R-:W-:-:S02]  /*0750*/  @!P0 IMAD.WIDE.U32 R12, R15, 0x4, R12 ;  /* 0x000000040f0c8825 */ /* 0x001fc400078e000c */
[----:B------:R-:W3:Y:S04]  /*0760*/  @!P3 LDG.E R15, desc[UR6][R4.64+0xc] ;  /* 0x00000c06040fb981 */ /* 0x000ee8000c1e1900 */
[----:B------:R-:W2:Y:S01]  /*0770*/  @!P0 LDG.E R13, desc[UR6][R12.64] ;  /* 0x000000060c0d8981 */ /* 0x000ea2000c1e1900 */
[----:B-1----:R-:W-:-:S06]  /*0780*/  @!P1 IMAD.WIDE.U32 R10, R19, 0x4, R10 ;  /* 0x00000004130a9825 */ /* 0x002fcc00078e000a */
[----:B------:R-:W3:Y:S01]  /*0790*/  @!P1 LDG.E R11, desc[UR6][R10.64] ;  /* 0x000000060a0b9981 */ /* 0x000ee2000c1e1900 */
[----:B----4-:R-:W-:-:S06]  /*07a0*/  @!P2 IMAD.WIDE.U32 R6, R21, 0x4, R6 ;  /* 0x000000041506a825 */ /* 0x010fcc00078e0006 */
[----:B------:R-:W4:Y:S01]  /*07b0*/  @!P2 LDG.E R7, desc[UR6][R6.64] ;  /* 0x000000060607a981 */ /* 0x000f22000c1e1900 */
[----:B-----5:R-:W-:-:S03]  /*07c0*/  @!P3 IMAD.WIDE.U32 R2, R9, 0x4, R2 ;  /* 0x000000040902b825 */ /* 0x020fc600078e0002 */
[----:B------:R-:W4:Y:S04]  /*07d0*/  @!P2 LDG.E R9, desc[UR6][R4.64+0x8] ;  /* 0x000008060409a981 */ /* 0x000f28000c1e1900 */
[----:B------:R-:W5:Y:S01]  /*07e0*/  @!P3 LDG.E R3, desc[UR6][R2.64] ;  /* 0x000000060203b981 */ /* 0x000f62000c1e1900 */
[----:B------:R-:W-:Y:S01]  /*07f0*/  IADD3 R18, PT, PT, R18, 0x4, RZ ;  /* 0x0000000412127810 */ /* 0x000fe20007ffe0ff */
[----:B--2---:R-:W-:-:S04]  /*0800*/  @!P0 FFMA R0, R13, R8, R0 ;  /* 0x000000080d008223 */ /* 0x004fc80000000000 */
[----:B---3--:R-:W-:-:S04]  /*0810*/  @!P1 FFMA R0, R11, R14, R0 ;  /* 0x0000000e0b009223 */ /* 0x008fc80000000000 */
[----:B----4-:R-:W-:-:S04]  /*0820*/  @!P2 FFMA R0, R7, R9, R0 ;  /* 0x000000090700a223 */ /* 0x010fc80000000000 */
[----:B-----5:R-:W-:-:S07]  /*0830*/  @!P3 FFMA R0, R3, R15, R0 ;  /* 0x0000000f0300b223 */ /* 0x020fce0000000000 */
.L_x_3:
[----:B------:R-:W-:Y:S05]  /*0840*/  BRA.U !UP0, `(.L_x_0) ;  /* 0x00000001089c7547 */ /* 0x000fea000b800000 */
[----:B------:R-:W-:Y:S02]  /*0850*/  UISETP.NE.AND UP0, UPT, UR5, 0x1, UPT ;  /* 0x000000010500788c */ /* 0x000fe4000bf05270 */
[----:B------:R-:W-:-:S04]  /*0860*/  ULOP3.LUT UR4, UR4, 0x1, URZ, 0xc0, !UPT ;  /* 0x0000000104047892 */ /* 0x000fc8000f8ec0ff */
[----:B------:R-:W-:-:S03]  /*0870*/  UISETP.NE.U32.AND UP1, UPT, UR4, 0x1, UPT ;  /* 0x000000010400788c */ /* 0x000fc6000bf25070 */
[----:B------:R-:W-:Y:S08]  /*0880*/  BRA.U !UP0, `(.L_x_4) ;  /* 0x0000000108507547 */ /* 0x000ff0000b800000 */
[----:B------:R-:W0:Y:S01]  /*0890*/  LDCU UR4, c[0x0][0x398] ;  /* 0x00007300ff0477ac */ /* 0x000e220008000800 */
[----:B------:R-:W-:Y:S01]  /*08a0*/  IMAD.IADD R13, R17, 0x1, R18 ;  /* 0x00000001110d7824 */ /* 0x000fe200078e0212 */
[----:B------:R-:W1:Y:S04]  /*08b0*/  LDC.64 R2, c[0x0][0x388] ;  /* 0x0000e200ff027b82 */ /* 0x000e680000000a00 */
[C---:B------:R-:W-:Y:S02]  /*08c0*/  IADD3 R11, PT, PT, R13.reuse, 0x1, RZ ;  /* 0x000000010d0b7810 */ /* 0x040fe40007ffe0ff */
[----:B0-----:R-:W-:Y:S02]  /*08d0*/  ISETP.GE.AND P0, PT, R13, UR4, PT ;  /* 0x000000040d007c0c */ /* 0x001fe4000bf06270 */
[----:B------:R-:W-:-:S02]  /*08e0*/  ISETP.GE.AND P1, PT, R11, UR4, PT ;  /* 0x000000040b007c0c */ /* 0x000fc4000bf26270 */
[----:B------:R-:W-:Y:S02]  /*08f0*/  ISETP.LT.OR P0, PT, R13, RZ, P0 ;  /* 0x000000ff0d00720c */ /* 0x000fe40000701670 */
[----:B------:R-:W-:Y:S01]  /*0900*/  ISETP.LT.OR P1, PT, R11, RZ, P1 ;  /* 0x000000ff0b00720c */ /* 0x000fe20000f21670 */
[----:B-1----:R-:W-:-:S10]  /*0910*/  IMAD.WIDE.U32 R6, R18, 0x4, R2 ;  /* 0x0000000412067825 */ /* 0x002fd400078e0002 */
[----:B------:R-:W0:Y:S01]  /*0920*/  @!P0 LDC.64 R4, c[0x0][0x380] ;  /* 0x0000e000ff048b82 */ /* 0x000e220000000a00 */
[----:B------:R-:W2:Y:S07]  /*0930*/  @!P0 LDG.E R10, desc[UR6][R6.64] ;  /* 0x00000006060a8981 */ /* 0x000eae000c1e1900 */
[----:B------:R-:W1:Y:S01]  /*0940*/  @!P1 LDC.64 R8, c[0x0][0x380] ;  /* 0x0000e000ff089b82 */ /* 0x000e620000000a00 */
[----:B0-----:R-:W-:-:S06]  /*0950*/  @!P0 IMAD.WIDE.U32 R2, R13, 0x4, R4 ;  /* 0x000000040d028825 */ /* 0x001fcc00078e0004 */
[----:B------:R-:W2:Y:S01]  /*0960*/  @!P0 LDG.E R3, desc[UR6][R2.64] ;  /* 0x0000000602038981 */ /* 0x000ea2000c1e1900 */
[----:B-1----:R-:W-:-:S03]  /*0970*/  @!P1 IMAD.WIDE.U32 R4, R11, 0x4, R8 ;  /* 0x000000040b049825 */ /* 0x002fc600078e0008 */
[----:B------:R-:W3:Y:S04]  /*0980*/  @!P1 LDG.E R8, desc[UR6][R6.64+0x4] ;  /* 0x0000040606089981 */ /* 0x000ee8000c1e1900 */
[----:B------:R-:W3:Y:S01]  /*0990*/  @!P1 LDG.E R5, desc[UR6][R4.64] ;  /* 0x0000000604059981 */ /* 0x000ee2000c1e1900 */
[----:B------:R-:W-:Y:S02]  /*09a0*/  VIADD R18, R18, 0x2 ;  /* 0x0000000212127836 */ /* 0x000fe40000000000 */
[----:B--2---:R-:W-:-:S04]  /*09b0*/  @!P0 FFMA R0, R3, R10, R0 ;  /* 0x0000000a03008223 */ /* 0x004fc80000000000 */
[----:B---3--:R-:W-:-:S07]  /*09c0*/  @!P1 FFMA R0, R5, R8, R0 ;  /* 0x0000000805009223 */ /* 0x008fce0000000000 */
.L_x_4:
[----:B------:R-:W-:Y:S05]  /*09d0*/  BRA.U UP1, `(.L_x_0) ;  /* 0x0000000101387547 */ /* 0x000fea000b800000 */
[----:B------:R-:W0:Y:S01]  /*09e0*/  LDCU UR4, c[0x0][0x398] ;  /* 0x00007300ff0477ac */ /* 0x000e220008000800 */
[----:B------:R-:W-:Y:S01]  /*09f0*/  IADD3 R17, PT, PT, R17, R18, RZ ;  /* 0x0000001211117210 */ /* 0x000fe20007ffe0ff */
[----:B------:R-:W-:Y:S03]  /*0a00*/  BSSY.RECONVERGENT B0, `(.L_x_0) ;  /* 0x000000b000007945 */ /* 0x000fe60003800200 */
[----:B0-----:R-:W-:-:S04]  /*0a10*/  ISETP.GE.AND P0, PT, R17, UR4, PT ;  /* 0x0000000411007c0c */ /* 0x001fc8000bf06270 */
[----:B------:R-:W-:-:S13]  /*0a20*/  ISETP.LT.OR P0, PT, R17, RZ, P0 ;  /* 0x000000ff1100720c */ /* 0x000fda0000701670 */
[----:B------:R-:W-:Y:S05]  /*0a30*/  @P0 BRA `(.L_x_5) ;  /* 0x00000000001c0947 */ /* 0x000fea0003800000 */
[----:B------:R-:W0:Y:S08]  /*0a40*/  LDC.64 R2, c[0x0][0x380] ;  /* 0x0000e000ff027b82 */ /* 0x000e300000000a00 */
[----:B------:R-:W1:Y:S01]  /*0a50*/  LDC.64 R4, c[0x0][0x388] ;  /* 0x0000e200ff047b82 */ /* 0x000e620000000a00 */
[----:B0-----:R-:W-:-:S06]  /*0a60*/  IMAD.WIDE.U32 R2, R17, 0x4, R2 ;  /* 0x0000000411027825 */ /* 0x001fcc00078e0002 */
[----:B------:R-:W2:Y:S01]  /*0a70*/  LDG.E R3, desc[UR6][R2.64] ;  /* 0x0000000602037981 */ /* 0x000ea2000c1e1900 */
[----:B-1----:R-:W-:-:S06]  /*0a80*/  IMAD.WIDE.U32 R18, R18, 0x4, R4 ;  /* 0x0000000412127825 */ /* 0x002fcc00078e0004 */
[----:B------:R-:W2:Y:S02]  /*0a90*/  LDG.E R18, desc[UR6][R18.64] ;  /* 0x0000000612127981 */ /* 0x000ea4000c1e1900 */
[----:B--2---:R-:W-:-:S07]  /*0aa0*/  FFMA R0, R3, R18, R0 ;  /* 0x0000001203007223 */ /* 0x004fce0000000000 */
.L_x_5:
[----:B------:R-:W-:Y:S05]  /*0ab0*/  BSYNC.RECONVERGENT B0 ;  /* 0x0000000000007941 */ /* 0x000fea0003800200 */
.L_x_0:
[----:B------:R-:W0:Y:S02]  /*0ac0*/  LDCU UR4, c[0x0][0x398] ;  /* 0x00007300ff0477ac */ /* 0x000e240008000800 */
[----:B0-----:R-:W-:-:S13]  /*0ad0*/  ISETP.GE.AND P0, PT, R16, UR4, PT ;  /* 0x0000000410007c0c */ /* 0x001fda000bf06270 */
[----:B------:R-:W-:Y:S05]  /*0ae0*/  @P0 EXIT ;  /* 0x000000000000094d */ /* 0x000fea0003800000 */
[----:B------:R-:W0:Y:S02]  /*0af0*/  LDC.64 R2, c[0x0][0x390] ;  /* 0x0000e400ff027b82 */ /* 0x000e240000000a00 */
[----:B0-----:R-:W-:-:S05]  /*0b00*/  IMAD.WIDE R16, R16, 0x4, R2 ;  /* 0x0000000410107825 */ /* 0x001fca00078e0202 */
[----:B------:R-:W-:Y:S01]  /*0b10*/  STG.E desc[UR6][R16.64], R0 ;  /* 0x0000000010007986 */ /* 0x000fe2000c101906 */
[----:B------:R-:W-:Y:S05]  /*0b20*/  EXIT ;  /* 0x000000000000794d */ /* 0x000fea0003800000 */
.L_x_6:
[----:B------:R-:W-:-:S00]  /*0b30*/  BRA `(.L_x_6) ;  /* 0xfffffffc00fc7947 */ /* 0x000fc0000383ffff */
[----:B------:R-:W-:-:S00]  /*0b40*/  NOP ;  /* 0x0000000000007918 */ /* 0x000fc00000000000 */
        /* <DEDUP_REMOVED lines=11> */
.L_x_7:


//--------------------- .nv.shared.reserved.0     --------------------------
	.section	.nv.shared.reserved.0,"aw",@nobits
	.weak		__nv_reservedSMEM_offset_0_alias
	.size		__nv_reservedSMEM_offset_0_alias, 0, 64
	.other		__nv_reservedSMEM_offset_0_alias,@"STO_CUDA_RESERVED_SHARED STV_DEFAULT"
__nv_reservedSMEM_offset_0_alias:
	.zero		0
	.zero		64


//--------------------- .nv.constant0._Z4convPfS_S_ii --------------------------
	.section	.nv.constant0._Z4convPfS_S_ii,"a",@progbits
	.sectionflags	@""
	.align	4
.nv.constant0._Z4convPfS_S_ii:
	.zero		928


//--------------------- SYMBOLS --------------------------

	.type		.nv.reservedSmem.offset0,@object
	.size		.nv.reservedSmem.offset0,0x4
